def matmul_kernel(
    a_ptr,
    b_ptr,
    c_ptr,
    M,
    N,
    K,
    stride_am,
    stride_ak,
    stride_bk,
    stride_bn,
    stride_cm,
    stride_cn,
    BLOCK_M: tl.constexpr,
    BLOCK_N: tl.constexpr,
    BLOCK_K: tl.constexpr,
    GROUP_M: tl.constexpr,
):
    pid = tl.program_id(axis=0)
    num_pid_m = tl.cdiv(M, BLOCK_M)
    num_pid_n = tl.cdiv(N, BLOCK_N)
    num_pid_in_group = GROUP_M * num_pid_n
    group_id = pid // num_pid_in_group
    first_pid_m = group_id * GROUP_M
    group_size_m = min(num_pid_m - first_pid_m, GROUP_M)
    pid_m = first_pid_m + ((pid % num_pid_in_group) % group_size_m)
    pid_n = (pid % num_pid_in_group) // group_size_m

    offs_am = (pid_m * BLOCK_M + tl.arange(0, BLOCK_M)) % M
    offs_bn = (pid_n * BLOCK_N + tl.arange(0, BLOCK_N)) % N
    offs_k = tl.arange(0, BLOCK_K)
    a_ptrs = a_ptr + offs_am[:, None] * stride_am + offs_k[None, :] * stride_ak
    b_ptrs = b_ptr + offs_k[:, None] * stride_bk + offs_bn[None, :] * stride_bn

    acc = tl.zeros((BLOCK_M, BLOCK_N), dtype=tl.float32)
    for kk in range(0, tl.cdiv(K, BLOCK_K)):
        a = tl.load(a_ptrs, mask=offs_k[None, :] < K - kk * BLOCK_K, other=0.0)
        b = tl.load(b_ptrs, mask=offs_k[:, None] < K - kk * BLOCK_K, other=0.0)
        acc = tl.dot(a, b, acc)
        a_ptrs += BLOCK_K * stride_ak
        b_ptrs += BLOCK_K * stride_bk

    c = acc.to(c_ptr.dtype.element_ty)
    offs_cm = pid_m * BLOCK_M + tl.arange(0, BLOCK_M)
    offs_cn = pid_n * BLOCK_N + tl.arange(0, BLOCK_N)
    c_ptrs = c_ptr + offs_cm[:, None] * stride_cm + offs_cn[None, :] * stride_cn
    mask = (offs_cm[:, None] < M) & (offs_cn[None, :] < N)
    tl.store(c_ptrs, c, mask=mask)

# config = {"BLOCK_K": 32, "BLOCK_M": 32, "BLOCK_N": 16, "GROUP_M": 8, "arch": "sm_100", "dtype": "fp16", "num_ctas": 1, "num_stages": 2, "num_warps": 8}
# arch = sm_100


// ===== COMPILED SASS (sm_100a) =====

	.target	sm_100a

	.elftype	@"ET_EXEC"


//--------------------- .note.nv.tkinfo           --------------------------
	.section	.note.nv.tkinfo,"",@"SHT_NOTE"
	.sectionflags	@"SHF_NOTE_NV_TKINFO"
	.tkinfo
        /*0018*/ 	.word	0x00000081
        /*0030*/ 	.string	""
        /*0030*/ 	.string	"ptxas-blackwell"
        /*0030*/ 	.string	"Cuda compilation tools, release 12.9, V12.9.86"
        /*0030*/ 	.string	"Build cuda_12.9.r12.9/compiler.36037853_0"
        /*0030*/ 	.string	"-v  -suppress-debug-info  -lineinfo  -arch sm_100a "



//--------------------- .note.nv.cuver            --------------------------
	.section	.note.nv.cuver,"",@"SHT_NOTE"
	.sectionflags	@"SHF_NOTE_NV_CUVER"
        /*0018*/ 	.short	0x0001
        /*001a*/ 	.short	0x0064
        /*001c*/ 	.short	0x0001
        /*001e*/ 	.short	0x0000
        /*0020*/ 	.short	0x0001
        /*0022*/ 	.short	0x0000


//--------------------- .nv.info                  --------------------------
	.section	.nv.info,"",@"SHT_CUDA_INFO"
	.align	4


	//----- nvinfo : EIATTR_REGCOUNT
	.align		4
        /*0000*/ 	.byte	0x04, 0x2f
        /*0002*/ 	.short	(.L_1 - .L_0)
	.align		4
.L_0:
        /*0004*/ 	.word	index@(matmul_kernel)
        /*0008*/ 	.word	0x00000028


	//----- nvinfo : EIATTR_FRAME_SIZE
	.align		4
.L_1:
        /*000c*/ 	.byte	0x04, 0x11
        /*000e*/ 	.short	(.L_3 - .L_2)
	.align		4
.L_2:
        /*0010*/ 	.word	index@(matmul_kernel)
        /*0014*/ 	.word	0x00000000


	//----- nvinfo : EIATTR_MIN_STACK_SIZE
	.align		4
.L_3:
        /*0018*/ 	.byte	0x04, 0x12
        /*001a*/ 	.short	(.L_5 - .L_4)
	.align		4
.L_4:
        /*001c*/ 	.word	index@(matmul_kernel)
        /*0020*/ 	.word	0x00000000
.L_5:


//--------------------- .nv.info.matmul_kernel    --------------------------
	.section	.nv.info.matmul_kernel,"",@"SHT_CUDA_INFO"
	.sectionflags	@""
	.align	4


	//----- nvinfo : EIATTR_CUDA_API_VERSION
	.align		4
        /*0000*/ 	.byte	0x04, 0x37
        /*0002*/ 	.short	(.L_7 - .L_6)
.L_6:
        /*0004*/ 	.word	0x00000081


	//----- nvinfo : EIATTR_KPARAM_INFO
	.align		4
.L_7:
        /*0008*/ 	.byte	0x04, 0x17
        /*000a*/ 	.short	(.L_9 - .L_8)
.L_8:
        /*000c*/ 	.word	0x00000000
        /*0010*/ 	.short	0x000d
        /*0012*/ 	.short	0x0048
        /*0014*/ 	.byte	0x00, 0xf4, 0x21, 0x00


	//----- nvinfo : EIATTR_KPARAM_INFO
	.align		4
.L_9:
        /*0018*/ 	.byte	0x04, 0x17
        /*001a*/ 	.short	(.L_11 - .L_10)
.L_10:
        /*001c*/ 	.word	0x00000000
        /*0020*/ 	.short	0x000c
        /*0022*/ 	.short	0x0040
        /*0024*/ 	.byte	0x00, 0xf4, 0x21, 0x00


	//----- nvinfo : EIATTR_KPARAM_INFO
	.align		4
.L_11:
        /*0028*/ 	.byte	0x04, 0x17
        /*002a*/ 	.short	(.L_13 - .L_12)
.L_12:
        /*002c*/ 	.word	0x00000000
        /*0030*/ 	.short	0x000b
        /*0032*/ 	.short	0x0038
        /*0034*/ 	.byte	0x00, 0xf0, 0x11, 0x00


	//----- nvinfo : EIATTR_KPARAM_INFO
	.align		4
.L_13:
        /*0038*/ 	.byte	0x04, 0x17
        /*003a*/ 	.short	(.L_15 - .L_14)
.L_14:
        /*003c*/ 	.word	0x00000000
        /*0040*/ 	.short	0x000a
        /*0042*/ 	.short	0x0034
        /*0044*/ 	.byte	0x00, 0xf0, 0x11, 0x00


	//----- nvinfo : EIATTR_KPARAM_INFO
	.align		4
.L_15:
        /*0048*/ 	.byte	0x04, 0x17
        /*004a*/ 	.short	(.L_17 - .L_16)
.L_16:
        /*004c*/ 	.word	0x00000000
        /*0050*/ 	.short	0x0009
        /*0052*/ 	.short	0x0030
        /*0054*/ 	.byte	0x00, 0xf0, 0x11, 0x00


	//----- nvinfo : EIATTR_KPARAM_INFO
	.align		4
.L_17:
        /*0058*/ 	.byte	0x04, 0x17
        /*005a*/ 	.short	(.L_19 - .L_18)
.L_18:
        /*005c*/ 	.word	0x00000000
        /*0060*/ 	.short	0x0008
        /*0062*/ 	.short	0x002c
        /*0064*/ 	.byte	0x00, 0xf0, 0x11, 0x00


	//----- nvinfo : EIATTR_KPARAM_INFO
	.align		4
.L_19:
        /*0068*/ 	.byte	0x04, 0x17
        /*006a*/ 	.short	(.L_21 - .L_20)
.L_20:
        /*006c*/ 	.word	0x00000000
        /*0070*/ 	.short	0x0007
        /*0072*/ 	.short	0x0028
        /*0074*/ 	.byte	0x00, 0xf0, 0x11, 0x00


	//----- nvinfo : EIATTR_KPARAM_INFO
	.align		4
.L_21:
        /*0078*/ 	.byte	0x04, 0x17
        /*007a*/ 	.short	(.L_23 - .L_22)
.L_22:
        /*007c*/ 	.word	0x00000000
        /*0080*/ 	.short	0x0006
        /*0082*/ 	.short	0x0024
        /*0084*/ 	.byte	0x00, 0xf0, 0x11, 0x00


	//----- nvinfo : EIATTR_KPARAM_INFO
	.align		4
.L_23:
        /*0088*/ 	.byte	0x04, 0x17
        /*008a*/ 	.short	(.L_25 - .L_24)
.L_24:
        /*008c*/ 	.word	0x00000000
        /*0090*/ 	.short	0x0005
        /*0092*/ 	.short	0x0020
        /*0094*/ 	.byte	0x00, 0xf0, 0x11, 0x00


	//----- nvinfo : EIATTR_KPARAM_INFO
	.align		4
.L_25:
        /*0098*/ 	.byte	0x04, 0x17
        /*009a*/ 	.short	(.L_27 - .L_26)
.L_26:
        /*009c*/ 	.word	0x00000000
        /*00a0*/ 	.short	0x0004
        /*00a2*/ 	.short	0x001c
        /*00a4*/ 	.byte	0x00, 0xf0, 0x11, 0x00


	//----- nvinfo : EIATTR_KPARAM_INFO
	.align		4
.L_27:
        /*00a8*/ 	.byte	0x04, 0x17
        /*00aa*/ 	.short	(.L_29 - .L_28)
.L_28:
        /*00ac*/ 	.word	0x00000000
        /*00b0*/ 	.short	0x0003
        /*00b2*/ 	.short	0x0018
        /*00b4*/ 	.byte	0x00, 0xf0, 0x11, 0x00


	//----- nvinfo : EIATTR_KPARAM_INFO
	.align		4
.L_29:
        /*00b8*/ 	.byte	0x04, 0x17
        /*00ba*/ 	.short	(.L_31 - .L_30)
.L_30:
        /*00bc*/ 	.word	0x00000000
        /*00c0*/ 	.short	0x0002
        /*00c2*/ 	.short	0x0010
        /*00c4*/ 	.byte	0x00, 0xf4, 0x21, 0x00


	//----- nvinfo : EIATTR_KPARAM_INFO
	.align		4
.L_31:
        /*00c8*/ 	.byte	0x04, 0x17
        /*00ca*/ 	.short	(.L_33 - .L_32)
.L_32:
        /*00cc*/ 	.word	0x00000000
        /*00d0*/ 	.short	0x0001
        /*00d2*/ 	.short	0x0008
        /*00d4*/ 	.byte	0x00, 0xf4, 0x21, 0x00


	//----- nvinfo : EIATTR_KPARAM_INFO
	.align		4
.L_33:
        /*00d8*/ 	.byte	0x04, 0x17
        /*00da*/ 	.short	(.L_35 - .L_34)
.L_34:
        /*00dc*/ 	.word	0x00000000
        /*00e0*/ 	.short	0x0000
        /*00e2*/ 	.short	0x0000
        /*00e4*/ 	.byte	0x00, 0xf4, 0x21, 0x00


	//----- nvinfo : EIATTR_SPARSE_MMA_MASK
	.align		4
.L_35:
        /*00e8*/ 	.byte	0x03, 0x50
        /*00ea*/ 	.short	0x0000


	//----- nvinfo : EIATTR_MAXREG_COUNT
	.align		4
        /*00ec*/ 	.byte	0x03, 0x1b
        /*00ee*/ 	.short	0x00ff


	//----- nvinfo : EIATTR_NUM_BARRIERS
	.align		4
        /*00f0*/ 	.byte	0x02, 0x4c
        /*00f2*/ 	.byte	0x01
	.zero		1


	//----- nvinfo : EIATTR_VRC_CTA_INIT_COUNT
	.align		4
        /*00f4*/ 	.byte	0x02, 0x4a
	.zero		1
	.zero		1


	//----- nvinfo : EIATTR_EXIT_INSTR_OFFSETS
	.align		4
        /*00f8*/ 	.byte	0x04, 0x1c
        /*00fa*/ 	.short	(.L_37 - .L_36)


	//   ....[0]....
.L_36:
        /*00fc*/ 	.word	0x00001200


	//   ....[1]....
        /*0100*/ 	.word	0x00001250


	//----- nvinfo : EIATTR_REQNTID
	.align		4
.L_37:
        /*0104*/ 	.byte	0x04, 0x10
        /*0106*/ 	.short	(.L_39 - .L_38)
.L_38:
        /*0108*/ 	.word	0x00000100
        /*010c*/ 	.word	0x00000001
        /*0110*/ 	.word	0x00000001


	//----- nvinfo : EIATTR_CBANK_PARAM_SIZE
	.align		4
.L_39:
        /*0114*/ 	.byte	0x03, 0x19
        /*0116*/ 	.short	0x0050


	//----- nvinfo : EIATTR_PARAM_CBANK
	.align		4
        /*0118*/ 	.byte	0x04, 0x0a
        /*011a*/ 	.short	(.L_41 - .L_40)
	.align		4
.L_40:
        /*011c*/ 	.word	index@(.nv.constant0.matmul_kernel)
        /*0120*/ 	.short	0x0380
        /*0122*/ 	.short	0x0050


	//----- nvinfo : EIATTR_SW_WAR
	.align		4
.L_41:
        /*0124*/ 	.byte	0x04, 0x36
        /*0126*/ 	.short	(.L_43 - .L_42)
.L_42:
        /*0128*/ 	.word	0x00000008
.L_43:


//--------------------- .nv.compat                --------------------------
	.section	.nv.compat,"",@"SHT_CUDA_COMPAT_INFO"
	.align	4
        /*0000*/ 	.byte	0x02, 0x02, 0x01, 0x00, 0x02, 0x05, 0x05, 0x00, 0x02, 0x03, 0x00, 0x00, 0x02, 0x06, 0x01, 0x00


//--------------------- .nv.callgraph             --------------------------
	.section	.nv.callgraph,"",@"SHT_CUDA_CALLGRAPH"
	.align	4
	.sectionentsize	8
	.align		4
        /*0000*/ 	.word	0x00000000
	.align		4
        /*0004*/ 	.word	0xffffffff
	.align		4
        /*0008*/ 	.word	0x00000000
	.align		4
        /*000c*/ 	.word	0xfffffffe
	.align		4
        /*0010*/ 	.word	0x00000000
	.align		4
        /*0014*/ 	.word	0xfffffffd
	.align		4
        /*0018*/ 	.word	0x00000000
	.align		4
        /*001c*/ 	.word	0xfffffffc


//--------------------- .text.matmul_kernel       --------------------------
	.section	.text.matmul_kernel,"ax",@progbits
	.align	128
        .global         matmul_kernel
        .type           matmul_kernel,@function
        .size           matmul_kernel,(.L_x_3 - matmul_kernel)
        .other          matmul_kernel,@"STO_CUDA_ENTRY STV_DEFAULT"
matmul_kernel:
.text.matmul_kernel:
[----:B------:R-:W0:Y:S08]  /*0000*/  LDC R1, c[0x0][0x37c] ;  /* 0x0000df00ff017b82 */ /* 0x000e300000000800 */
[----:B------:R-:W1:Y:S01]  /*0010*/  LDC.64 R12, c[0x0][0x398] ;  /* 0x0000e600ff0c7b82 */ /* 0x000e620000000a00 */
[----:B------:R-:W2:Y:S01]  /*0020*/  S2R R7, SR_CTAID.X ;  /* 0x0000000000077919 */ /* 0x000ea20000002500 */
[----:B------:R-:W-:Y:S01]  /*0030*/  UMOV UR4, 0x400 ;  /* 0x0000040000047882 */ /* 0x000fe20000000000 */
[----:B------:R-:W3:Y:S05]  /*0040*/  LDCU.64 UR6, c[0x0][0x358] ;  /* 0x00006b00ff0677ac */ /* 0x000eea0008000a00 */
[----:B------:R-:W4:Y:S08]  /*0050*/  LDC R27, c[0x0][0x3a0] ;  /* 0x0000e800ff1b7b82 */ /* 0x000f300000000800 */
[----:B------:R-:W5:Y:S01]  /*0060*/  S2UR UR5, SR_CgaCtaId ;  /* 0x00000000000579c3 */ /* 0x000f620000008800 */
[----:B-1----:R-:W-:-:S05]  /*0070*/  VIADD R0, R13, 0xf ;  /* 0x0000000f0d007836 */ /* 0x002fca0000000000 */
[----:B------:R-:W-:Y:S01]  /*0080*/  SHF.R.S32.HI R3, RZ, 0x1f, R0 ;  /* 0x0000001fff037819 */ /* 0x000fe20000011400 */
[----:B----4-:R-:W-:-:S03]  /*0090*/  VIADD R27, R27, 0x1f ;  /* 0x0000001f1b1b7836 */ /* 0x010fc60000000000 */
[----:B------:R-:W-:Y:S02]  /*00a0*/  LEA.HI R3, R3, R0, RZ, 0x4 ;  /* 0x0000000003037211 */ /* 0x000fe400078f20ff */
[----:B--2---:R-:W-:Y:S02]  /*00b0*/  IABS R8, R7 ;  /* 0x0000000700087213 */ /* 0x004fe40000000000 */
[----:B------:R-:W-:Y:S01]  /*00c0*/  SHF.R.S32.HI R0, RZ, 0x4, R3 ;  /* 0x00000004ff007819 */ /* 0x000fe20000011403 */
[----:B-----5:R-:W-:-:S04]  /*00d0*/  ULEA UR4, UR5, UR4, 0x18 ;  /* 0x0000000405047291 */ /* 0x020fc8000f8ec0ff */
[----:B------:R-:W-:-:S05]  /*00e0*/  IMAD.SHL.U32 R0, R0, 0x8, RZ ;  /* 0x0000000800007824 */ /* 0x000fca00078e00ff */
[-C--:B------:R-:W-:Y:S02]  /*00f0*/  IABS R5, R0.reuse ;  /* 0x0000000000057213 */ /* 0x080fe40000000000 */
[----:B------:R-:W-:Y:S02]  /*0100*/  IABS R10, R0 ;  /* 0x00000000000a7213 */ /* 0x000fe40000000000 */
[----:B------:R-:W1:Y:S08]  /*0110*/  I2F.RP R4, R5 ;  /* 0x0000000500047306 */ /* 0x000e700000209400 */
[----:B-1----:R-:W1:Y:S02]  /*0120*/  MUFU.RCP R4, R4 ;  /* 0x0000000400047308 */ /* 0x002e640000001000 */
[----:B-1----:R-:W-:-:S02]  /*0130*/  VIADD R2, R4, 0xffffffe ;  /* 0x0ffffffe04027836 */ /* 0x002fc40000000000 */
[----:B------:R-:W-:-:S04]  /*0140*/  IMAD.MOV R4, RZ, RZ, -R10 ;  /* 0x000000ffff047224 */ /* 0x000fc800078e0a0a */
[----:B------:R1:W2:Y:S02]  /*0150*/  F2I.FTZ.U32.TRUNC.NTZ R3, R2 ;  /* 0x0000000200037305 */ /* 0x0002a4000021f000 */
[----:B-1----:R-:W-:Y:S02]  /*0160*/  IMAD.MOV.U32 R2, RZ, RZ, RZ ;  /* 0x000000ffff027224 */ /* 0x002fe400078e00ff */
[----:B--2---:R-:W-:-:S04]  /*0170*/  IMAD.MOV R6, RZ, RZ, -R3 ;  /* 0x000000ffff067224 */ /* 0x004fc800078e0a03 */
[----:B------:R-:W-:Y:S02]  /*0180*/  IMAD R9, R6, R5, RZ ;  /* 0x0000000506097224 */ /* 0x000fe400078e02ff */
[----:B------:R-:W-:Y:S02]  /*0190*/  IMAD.MOV.U32 R6, RZ, RZ, R8 ;  /* 0x000000ffff067224 */ /* 0x000fe400078e0008 */
[----:B------:R-:W-:-:S06]  /*01a0*/  IMAD.HI.U32 R3, R3, R9, R2 ;  /* 0x0000000903037227 */ /* 0x000fcc00078e0002 */
[----:B------:R-:W-:-:S04]  /*01b0*/  IMAD.HI.U32 R3, R3, R6, RZ ;  /* 0x0000000603037227 */ /* 0x000fc800078e00ff */
[----:B------:R-:W-:-:S05]  /*01c0*/  IMAD R2, R3, R4, R6 ;  /* 0x0000000403027224 */ /* 0x000fca00078e0206 */
[----:B------:R-:W-:-:S13]  /*01d0*/  ISETP.GT.U32.AND P1, PT, R5, R2, PT ;  /* 0x000000020500720c */ /* 0x000fda0003f24070 */
[----:B------:R-:W-:Y:S02]  /*01e0*/  @!P1 IMAD.IADD R2, R2, 0x1, -R5 ;  /* 0x0000000102029824 */ /* 0x000fe400078e0a05 */
[----:B------:R-:W-:Y:S01]  /*01f0*/  @!P1 VIADD R3, R3, 0x1 ;  /* 0x0000000103039836 */ /* 0x000fe20000000000 */
[----:B------:R-:W-:Y:S02]  /*0200*/  ISETP.NE.AND P1, PT, R0, RZ, PT ;  /* 0x000000ff0000720c */ /* 0x000fe40003f25270 */
[----:B------:R-:W-:Y:S02]  /*0210*/  ISETP.GE.U32.AND P0, PT, R2, R5, PT ;  /* 0x000000050200720c */ /* 0x000fe40003f06070 */
[----:B------:R-:W-:-:S04]  /*0220*/  LOP3.LUT R2, R7, R0, RZ, 0x3c, !PT ;  /* 0x0000000007027212 */ /* 0x000fc800078e3cff */
[----:B------:R-:W-:Y:S01]  /*0230*/  ISETP.GE.AND P2, PT, R2, RZ, PT ;  /* 0x000000ff0200720c */ /* 0x000fe20003f46270 */
[----:B------:R-:W-:-:S06]  /*0240*/  VIADD R2, R12, 0x1f ;  /* 0x0000001f0c027836 */ /* 0x000fcc0000000000 */
[----:B------:R-:W-:-:S04]  /*0250*/  @P0 VIADD R3, R3, 0x1 ;  /* 0x0000000103030836 */ /* 0x000fc80000000000 */
[----:B------:R-:W-:Y:S01]  /*0260*/  IMAD.MOV.U32 R4, RZ, RZ, R3 ;  /* 0x000000ffff047224 */ /* 0x000fe200078e0003 */
[----:B------:R-:W-:-:S03]  /*0270*/  SHF.R.S32.HI R3, RZ, 0x1f, R2 ;  /* 0x0000001fff037819 */ /* 0x000fc60000011402 */
[----:B------:R-:W-:Y:S01]  /*0280*/  @!P2 IMAD.MOV R4, RZ, RZ, -R4 ;  /* 0x000000ffff04a224 */ /* 0x000fe200078e0a04 */
[----:B------:R-:W-:Y:S02]  /*0290*/  @!P1 LOP3.LUT R4, RZ, R0, RZ, 0x33, !PT ;  /* 0x00000000ff049212 */ /* 0x000fe400078e33ff */
[----:B------:R-:W-:-:S03]  /*02a0*/  LEA.HI R3, R3, R2, RZ, 0x5 ;  /* 0x0000000203037211 */ /* 0x000fc600078f28ff */
[----:B------:R-:W-:Y:S02]  /*02b0*/  IMAD.SHL.U32 R6, R4, 0x8, RZ ;  /* 0x0000000804067824 */ /* 0x000fe400078e00ff */
[----:B------:R-:W-:-:S03]  /*02c0*/  IMAD.MOV R4, RZ, RZ, -R4 ;  /* 0x000000ffff047224 */ /* 0x000fc600078e0a04 */
[----:B------:R-:W-:Y:S01]  /*02d0*/  LEA.HI.SX32 R3, R3, -R6, 0x1b ;  /* 0x8000000603037211 */ /* 0x000fe200078fdaff */
[----:B------:R-:W-:-:S03]  /*02e0*/  IMAD R4, R0, R4, R7 ;  /* 0x0000000400047224 */ /* 0x000fc600078e0207 */
[----:B------:R-:W-:-:S04]  /*02f0*/  VIMNMX R11, PT, PT, R3, 0x8, PT ;  /* 0x00000008030b7848 */ /* 0x000fc80003fe0100 */
[-C--:B------:R-:W-:Y:S02]  /*0300*/  IABS R9, R11.reuse ;  /* 0x0000000b00097213 */ /* 0x080fe40000000000 */
[----:B------:R-:W-:Y:S02]  /*0310*/  IABS R10, R11 ;  /* 0x0000000b000a7213 */ /* 0x000fe40000000000 */
[----:B------:R-:W1:Y:S08]  /*0320*/  I2F.RP R5, R9 ;  /* 0x0000000900057306 */ /* 0x000e700000209400 */
[----:B-1----:R-:W1:Y:S02]  /*0330*/  MUFU.RCP R5, R5 ;  /* 0x0000000500057308 */ /* 0x002e640000001000 */
[----:B-1----:R-:W-:-:S06]  /*0340*/  VIADD R2, R5, 0xffffffe ;  /* 0x0ffffffe05027836 */ /* 0x002fcc0000000000 */
[----:B------:R1:W2:Y:S02]  /*0350*/  F2I.FTZ.U32.TRUNC.NTZ R3, R2 ;  /* 0x0000000200037305 */ /* 0x0002a4000021f000 */
[----:B-1----:R-:W-:Y:S02]  /*0360*/  IMAD.MOV.U32 R2, RZ, RZ, RZ ;  /* 0x000000ffff027224 */ /* 0x002fe400078e00ff */
[----:B--2---:R-:W-:-:S04]  /*0370*/  IMAD.MOV R8, RZ, RZ, -R3 ;  /* 0x000000ffff087224 */ /* 0x004fc800078e0a03 */
[----:B------:R-:W-:Y:S01]  /*0380*/  IMAD.MOV.U32 R0, RZ, RZ, R8 ;  /* 0x000000ffff007224 */ /* 0x000fe200078e0008 */
[----:B------:R-:W-:-:S03]  /*0390*/  IABS R8, R4 ;  /* 0x0000000400087213 */ /* 0x000fc60000000000 */
[----:B------:R-:W-:Y:S02]  /*03a0*/  IMAD R7, R0, R9, RZ ;  /* 0x0000000900077224 */ /* 0x000fe400078e02ff */
[----:B------:R-:W-:Y:S02]  /*03b0*/  IMAD.MOV.U32 R0, RZ, RZ, R8 ;  /* 0x000000ffff007224 */ /* 0x000fe400078e0008 */
[----:B------:R-:W-:Y:S01]  /*03c0*/  IMAD.HI.U32 R3, R3, R7, R2 ;  /* 0x0000000703037227 */ /* 0x000fe200078e0002 */
[----:B------:R-:W1:Y:S03]  /*03d0*/  S2R R8, SR_TID.X ;  /* 0x0000000000087919 */ /* 0x000e660000002100 */
[----:B------:R-:W-:Y:S02]  /*03e0*/  IMAD.MOV R2, RZ, RZ, -R10 ;  /* 0x000000ffff027224 */ /* 0x000fe400078e0a0a */
[----:B------:R-:W-:-:S04]  /*03f0*/  IMAD.HI.U32 R3, R3, R0, RZ ;  /* 0x0000000003037227 */ /* 0x000fc800078e00ff */
[----:B------:R-:W-:-:S05]  /*0400*/  IMAD R0, R3, R2, R0 ;  /* 0x0000000203007224 */ /* 0x000fca00078e0200 */
[----:B------:R-:W-:-:S13]  /*0410*/  ISETP.GT.U32.AND P1, PT, R9, R0, PT ;  /* 0x000000000900720c */ /* 0x000fda0003f24070 */
[----:B------:R-:W-:Y:S02]  /*0420*/  @!P1 IMAD.IADD R0, R0, 0x1, -R9 ;  /* 0x0000000100009824 */ /* 0x000fe400078e0a09 */
[----:B------:R-:W-:Y:S01]  /*0430*/  @!P1 VIADD R3, R3, 0x1 ;  /* 0x0000000103039836 */ /* 0x000fe20000000000 */
[----:B------:R-:W-:Y:S02]  /*0440*/  ISETP.NE.AND P1, PT, R11, RZ, PT ;  /* 0x000000ff0b00720c */ /* 0x000fe40003f25270 */
[----:B------:R-:W-:Y:S02]  /*0450*/  ISETP.GE.U32.AND P0, PT, R0, R9, PT ;  /* 0x000000090000720c */ /* 0x000fe40003f06070 */
[----:B------:R-:W-:Y:S02]  /*0460*/  LOP3.LUT R0, R4, R11, RZ, 0x3c, !PT ;  /* 0x0000000b04007212 */ /* 0x000fe400078e3cff */
[----:B-1----:R-:W-:Y:S02]  /*0470*/  SHF.R.U32.HI R22, RZ, 0x5, R8 ;  /* 0x00000005ff167819 */ /* 0x002fe40000011608 */
[----:B------:R-:W-:-:S02]  /*0480*/  ISETP.GE.AND P2, PT, R0, RZ, PT ;  /* 0x000000ff0000720c */ /* 0x000fc40003f46270 */
[----:B------:R-:W-:Y:S02]  /*0490*/  LOP3.LUT R30, R8, 0x1f, RZ, 0xc0, !PT ;  /* 0x0000001f081e7812 */ /* 0x000fe400078ec0ff */
[----:B------:R-:W-:-:S03]  /*04a0*/  SGXT.U32 R22, R22, 0x3 ;  /* 0x000000031616781a */ /* 0x000fc60000000000 */
[----:B------:R-:W-:Y:S01]  /*04b0*/  @P0 VIADD R3, R3, 0x1 ;  /* 0x0000000103030836 */ /* 0x000fe20000000000 */
[----:B------:R-:W-:-:S05]  /*04c0*/  ISETP.GT.AND P0, PT, R27, 0x1f, PT ;  /* 0x0000001f1b00780c */ /* 0x000fca0003f04270 */
[----:B------:R-:W-:Y:S01]  /*04d0*/  @!P2 IMAD.MOV R3, RZ, RZ, -R3 ;  /* 0x000000ffff03a224 */ /* 0x000fe200078e0a03 */
[----:B------:R-:W-:-:S05]  /*04e0*/  @!P1 LOP3.LUT R3, RZ, R11, RZ, 0x33, !PT ;  /* 0x0000000bff039212 */ /* 0x000fca00078e33ff */
[----:B------:R-:W-:Y:S02]  /*04f0*/  IMAD.MOV R0, RZ, RZ, -R3 ;  /* 0x000000ffff007224 */ /* 0x000fe400078e0a03 */
[----:B------:R-:W-:Y:S01]  /*0500*/  IMAD.SHL.U32 R7, R3, 0x10, RZ ;  /* 0x0000001003077824 */ /* 0x000fe200078e00ff */
[----:B------:R-:W-:Y:S01]  /*0510*/  @!P0 SHF.R.U32.HI R2, RZ, 0x1, R8 ;  /* 0x00000001ff028819 */ /* 0x000fe20000011608 */
[----:B------:R-:W-:Y:S02]  /*0520*/  IMAD R0, R11, R0, R4 ;  /* 0x000000000b007224 */ /* 0x000fe400078e0204 */
[----:B------:R-:W-:Y:S01]  /*0530*/  @!P0 IMAD.MOV.U32 R14, RZ, RZ, RZ ;  /* 0x000000ffff0e8224 */ /* 0x000fe200078e00ff */
[C---:B------:R-:W-:Y:S01]  /*0540*/  LOP3.LUT R3, R7.reuse, R22, RZ, 0xfc, !PT ;  /* 0x0000001607037212 */ /* 0x040fe200078efcff */
[----:B------:R-:W-:Y:S01]  /*0550*/  IMAD.IADD R5, R6, 0x1, R0 ;  /* 0x0000000106057824 */ /* 0x000fe200078e0200 */
[----:B------:R-:W-:Y:S01]  /*0560*/  LOP3.LUT R4, R7, 0x8, R22, 0xfe, !PT ;  /* 0x0000000807047812 */ /* 0x000fe200078efe16 */
[----:B------:R-:W-:-:S02]  /*0570*/  @!P0 IMAD.SHL.U32 R0, R8, 0x20, RZ ;  /* 0x0000002008008824 */ /* 0x000fc400078e00ff */
[----:B------:R-:W-:Y:S02]  /*0580*/  @!P0 IMAD.MOV.U32 R6, RZ, RZ, RZ ;  /* 0x000000ffff068224 */ /* 0x000fe400078e00ff */
[----:B------:R-:W-:Y:S01]  /*0590*/  IMAD R5, R5, 0x20, R30 ;  /* 0x0000002005057824 */ /* 0x000fe200078e021e */
[----:B0--3--:R-:W-:Y:S06]  /*05a0*/  @!P0 BRA `(.L_x_0) ;  /* 0x00000008007c8947 */ /* 0x009fec0003800000 */
[----:B------:R-:W-:Y:S01]  /*05b0*/  IABS R7, R12 ;  /* 0x0000000c00077213 */ /* 0x000fe20000000000 */
[----:B------:R-:W0:Y:S01]  /*05c0*/  LDCU UR5, c[0x0][0x3a4] ;  /* 0x00007480ff0577ac */ /* 0x000e220008000800 */
[----:B------:R-:W-:Y:S01]  /*05d0*/  IABS R10, R13 ;  /* 0x0000000d000a7213 */ /* 0x000fe20000000000 */
[----:B------:R-:W1:Y:S01]  /*05e0*/  LDC R25, c[0x0][0x3a8] ;  /* 0x0000ea00ff197b82 */ /* 0x000e620000000800 */
[----:B------:R-:W2:Y:S01]  /*05f0*/  I2F.RP R2, R7 ;  /* 0x0000000700027306 */ /* 0x000ea20000209400 */
[----:B------:R-:W-:Y:S01]  /*0600*/  ISETP.GE.AND P4, PT, R5, RZ, PT ;  /* 0x000000ff0500720c */ /* 0x000fe20003f86270 */
[----:B------:R-:W3:Y:S01]  /*0610*/  LDCU.64 UR12, c[0x0][0x380] ;  /* 0x00007000ff0c77ac */ /* 0x000ee20008000a00 */
[----:B------:R-:W-:Y:S01]  /*0620*/  IMAD.SHL.U32 R18, R8, 0x10, RZ ;  /* 0x0000001008127824 */ /* 0x000fe200078e00ff */
[----:B------:R-:W-:Y:S01]  /*0630*/  LOP3.LUT R24, R22, 0x8, RZ, 0xfc, !PT ;  /* 0x0000000816187812 */ /* 0x000fe200078efcff */
[----:B------:R-:W4:Y:S03]  /*0640*/  LDCU.64 UR8, c[0x0][0x388] ;  /* 0x00007100ff0877ac */ /* 0x000f260008000a00 */
[----:B------:R-:W5:Y:S01]  /*0650*/  I2F.RP R0, R10 ;  /* 0x0000000a00007306 */ /* 0x000f620000209400 */
[----:B------:R-:W-:Y:S01]  /*0660*/  LOP3.LUT R18, R18, 0x200, RZ, 0xc0, !PT ;  /* 0x0000020012127812 */ /* 0x000fe200078ec0ff */
[----:B------:R-:W0:Y:S06]  /*0670*/  LDCU UR10, c[0x0][0x3b0] ;  /* 0x00007600ff0a77ac */ /* 0x000e2c0008000800 */
[----:B--2---:R-:W2:Y:S01]  /*0680*/  MUFU.RCP R2, R2 ;  /* 0x0000000200027308 */ /* 0x004ea20000001000 */
[----:B-1----:R-:W-:-:S07]  /*0690*/  IMAD R24, R24, R25, RZ ;  /* 0x0000001918187224 */ /* 0x002fce00078e02ff */
[----:B-----5:R-:W1:Y:S01]  /*06a0*/  MUFU.RCP R0, R0 ;  /* 0x0000000000007308 */ /* 0x020e620000001000 */
[----:B--2---:R-:W-:Y:S01]  /*06b0*/  VIADD R16, R2, 0xffffffe ;  /* 0x0ffffffe02107836 */ /* 0x004fe20000000000 */
[----:B------:R-:W-:-:S06]  /*06c0*/  IABS R2, R5 ;  /* 0x0000000500027213 */ /* 0x000fcc0000000000 */
[----:B------:R2:W5:Y:S01]  /*06d0*/  F2I.FTZ.U32.TRUNC.NTZ R17, R16 ;  /* 0x0000001000117305 */ /* 0x000562000021f000 */
[----:B-1----:R-:W-:Y:S01]  /*06e0*/  VIADD R14, R0, 0xffffffe ;  /* 0x0ffffffe000e7836 */ /* 0x002fe20000000000 */
[----:B------:R-:W-:-:S06]  /*06f0*/  IABS R0, R4 ;  /* 0x0000000400007213 */ /* 0x000fcc0000000000 */
[----:B------:R1:W0:Y:S01]  /*0700*/  F2I.FTZ.U32.TRUNC.NTZ R15, R14 ;  /* 0x0000000e000f7305 */ /* 0x000222000021f000 */
[----:B--2---:R-:W-:Y:S02]  /*0710*/  IMAD.MOV.U32 R16, RZ, RZ, RZ ;  /* 0x000000ffff107224 */ /* 0x004fe400078e00ff */
[----:B-----5:R-:W-:Y:S02]  /*0720*/  IMAD.MOV R6, RZ, RZ, -R17 ;  /* 0x000000ffff067224 */ /* 0x020fe400078e0a11 */
[----:B-1----:R-:W-:Y:S02]  /*0730*/  IMAD.MOV.U32 R14, RZ, RZ, RZ ;  /* 0x000000ffff0e7224 */ /* 0x002fe400078e00ff */
[----:B------:R-:W-:Y:S02]  /*0740*/  IMAD R9, R6, R7, RZ ;  /* 0x0000000706097224 */ /* 0x000fe400078e02ff */
[----:B0-----:R-:W-:Y:S02]  /*0750*/  IMAD.MOV R11, RZ, RZ, -R15 ;  /* 0x000000ffff0b7224 */ /* 0x001fe400078e0a0f */
[----:B------:R-:W-:-:S04]  /*0760*/  IMAD.HI.U32 R17, R17, R9, R16 ;  /* 0x0000000911117227 */ /* 0x000fc800078e0010 */
[----:B------:R-:W-:Y:S01]  /*0770*/  IMAD R9, R11, R10, RZ ;  /* 0x0000000a0b097224 */ /* 0x000fe200078e02ff */
[----:B------:R-:W-:Y:S01]  /*0780*/  IABS R11, R3 ;  /* 0x00000003000b7213 */ /* 0x000fe20000000000 */
[----:B------:R-:W-:Y:S02]  /*0790*/  IMAD.MOV.U32 R16, RZ, RZ, R2 ;  /* 0x000000ffff107224 */ /* 0x000fe400078e0002 */
[----:B------:R-:W-:Y:S01]  /*07a0*/  IMAD.HI.U32 R14, R15, R9, R14 ;  /* 0x000000090f0e7227 */ /* 0x000fe200078e000e */
[----:B------:R-:W-:-:S03]  /*07b0*/  SHF.R.U32.HI R9, RZ, 0x2, R8 ;  /* 0x00000002ff097819 */ /* 0x000fc60000011608 */
[----:B------:R-:W-:Y:S01]  /*07c0*/  IMAD.MOV.U32 R15, RZ, RZ, R0 ;  /* 0x000000ffff0f7224 */ /* 0x000fe200078e0000 */
[----:B------:R-:W-:Y:S01]  /*07d0*/  SHF.R.S32.HI R0, RZ, 0x1f, R27 ;  /* 0x0000001fff007819 */ /* 0x000fe2000001141b */
[----:B------:R-:W-:-:S03]  /*07e0*/  IMAD.HI.U32 R17, R17, R16, RZ ;  /* 0x0000001011117227 */ /* 0x000fc600078e00ff */
[----:B------:R-:W-:Y:S01]  /*07f0*/  LEA.HI R27, R0, R27, RZ, 0x5 ;  /* 0x0000001b001b7211 */ /* 0x000fe200078f28ff */
[----:B------:R-:W-:-:S03]  /*0800*/  IMAD.HI.U32 R2, R14, R15, RZ ;  /* 0x0000000f0e027227 */ /* 0x000fc600078e00ff */
[----:B------:R-:W-:Y:S01]  /*0810*/  SHF.R.S32.HI R27, RZ, 0x5, R27 ;  /* 0x00000005ff1b7819 */ /* 0x000fe2000001141b */
[----:B------:R-:W-:-:S04]  /*0820*/  IMAD.HI.U32 R14, R14, R11, RZ ;  /* 0x0000000b0e0e7227 */ /* 0x000fc800078e00ff */
[----:B------:R-:W-:Y:S02]  /*0830*/  IMAD.MOV R17, RZ, RZ, -R17 ;  /* 0x000000ffff117224 */ /* 0x000fe400078e0a11 */
[----:B------:R-:W-:Y:S02]  /*0840*/  IMAD.MOV R6, RZ, RZ, -R14 ;  /* 0x000000ffff067224 */ /* 0x000fe400078e0a0e */
[C---:B------:R-:W-:Y:S02]  /*0850*/  IMAD R14, R7.reuse, R17, R16 ;  /* 0x00000011070e7224 */ /* 0x040fe400078e0210 */
[----:B------:R-:W-:Y:S02]  /*0860*/  IMAD.MOV R2, RZ, RZ, -R2 ;  /* 0x000000ffff027224 */ /* 0x000fe400078e0a02 */
[C---:B------:R-:W-:Y:S01]  /*0870*/  IMAD R11, R10.reuse, R6, R11 ;  /* 0x000000060a0b7224 */ /* 0x040fe200078e020b */
[----:B------:R-:W-:Y:S01]  /*0880*/  ISETP.GT.U32.AND P0, PT, R7, R14, PT ;  /* 0x0000000e0700720c */ /* 0x000fe20003f04070 */
[----:B------:R-:W-:Y:S01]  /*0890*/  IMAD R15, R10, R2, R15 ;  /* 0x000000020a0f7224 */ /* 0x000fe200078e020f */
[----:B------:R-:W-:Y:S01]  /*08a0*/  SHF.R.U32.HI R2, RZ, 0x1, R8 ;  /* 0x00000001ff027819 */ /* 0x000fe20000011608 */
[----:B------:R-:W-:Y:S01]  /*08b0*/  IMAD.SHL.U32 R6, R8, 0x40, RZ ;  /* 0x0000004008067824 */ /* 0x000fe200078e00ff */
[----:B------:R-:W-:Y:S01]  /*08c0*/  ISETP.GT.U32.AND P2, PT, R10, R11, PT ;  /* 0x0000000b0a00720c */ /* 0x000fe20003f44070 */
[----:B------:R-:W-:Y:S01]  /*08d0*/  IMAD.SHL.U32 R0, R8, 0x2, RZ ;  /* 0x0000000208007824 */ /* 0x000fe200078e00ff */
[----:B------:R-:W-:Y:S01]  /*08e0*/  ISETP.GT.U32.AND P1, PT, R10, R15, PT ;  /* 0x0000000f0a00720c */ /* 0x000fe20003f24070 */
[----:B------:R-:W-:Y:S01]  /*08f0*/  IMAD.SHL.U32 R17, R8, 0x8, RZ ;  /* 0x0000000808117824 */ /* 0x000fe200078e00ff */
[----:B------:R-:W-:-:S02]  /*0900*/  LOP3.LUT R16, R6, 0x1c0, RZ, 0xc0, !PT ;  /* 0x000001c006107812 */ /* 0x000fc400078ec0ff */
[C---:B------:R-:W-:Y:S02]  /*0910*/  LOP3.LUT R6, R0.reuse, 0x1fe, RZ, 0xc0, !PT ;  /* 0x000001fe00067812 */ /* 0x040fe400078ec0ff */
[----:B------:R-:W-:Y:S01]  /*0920*/  LOP3.LUT R19, R0, 0x10, RZ, 0xc0, !PT ;  /* 0x0000001000137812 */ /* 0x000fe200078ec0ff */
[----:B------:R-:W-:Y:S01]  /*0930*/  @!P0 IMAD.IADD R14, R14, 0x1, -R7 ;  /* 0x000000010e0e8824 */ /* 0x000fe200078e0a07 */
[----:B------:R-:W-:Y:S02]  /*0940*/  LOP3.LUT R6, R6, 0x30, R9, 0x78, !PT ;  /* 0x0000003006067812 */ /* 0x000fe400078e7809 */
[----:B------:R-:W0:Y:S01]  /*0950*/  LDC R9, c[0x0][0x3ac] ;  /* 0x0000eb00ff097b82 */ /* 0x000e220000000800 */
[--C-:B------:R-:W-:Y:S01]  /*0960*/  @!P2 IMAD.IADD R11, R11, 0x1, -R10.reuse ;  /* 0x000000010b0ba824 */ /* 0x100fe200078e0a0a */
[----:B------:R-:W-:Y:S01]  /*0970*/  ISETP.GT.U32.AND P0, PT, R7, R14, PT ;  /* 0x0000000e0700720c */ /* 0x000fe20003f04070 */
[----:B------:R-:W-:Y:S01]  /*0980*/  @!P1 IMAD.IADD R15, R15, 0x1, -R10 ;  /* 0x000000010f0f9824 */ /* 0x000fe200078e0a0a */
[----:B------:R-:W-:-:S02]  /*0990*/  ISETP.NE.AND P1, PT, R12, RZ, PT ;  /* 0x000000ff0c00720c */ /* 0x000fc40003f25270 */
[C---:B------:R-:W-:Y:S02]  /*09a0*/  ISETP.GT.U32.AND P2, PT, R10.reuse, R11, PT ;  /* 0x0000000b0a00720c */ /* 0x040fe40003f44070 */
[----:B------:R-:W-:Y:S02]  /*09b0*/  ISETP.GT.U32.AND P3, PT, R10, R15, PT ;  /* 0x0000000f0a00720c */ /* 0x000fe40003f64070 */
[----:B------:R-:W-:Y:S02]  /*09c0*/  LOP3.LUT R21, R17, 0x30, R0, 0x48, !PT ;  /* 0x0000003011157812 */ /* 0x000fe400078e4800 */
[----:B------:R-:W-:Y:S02]  /*09d0*/  LOP3.LUT R0, R19, 0x20, R2, 0xf8, !PT ;  /* 0x0000002013007812 */ /* 0x000fe400078ef802 */
[----:B------:R-:W-:Y:S01]  /*09e0*/  LOP3.LUT R17, R16, 0x30, R17, 0xf8, !PT ;  /* 0x0000003010117812 */ /* 0x000fe200078ef811 */
[----:B------:R-:W-:Y:S01]  /*09f0*/  @!P0 IMAD.IADD R14, R14, 0x1, -R7 ;  /* 0x000000010e0e8824 */ /* 0x000fe200078e0a07 */
[----:B------:R-:W-:-:S02]  /*0a00*/  ISETP.GE.AND P0, PT, R4, RZ, PT ;  /* 0x000000ff0400720c */ /* 0x000fc40003f06270 */
[----:B------:R-:W-:Y:S01]  /*0a10*/  LOP3.LUT R17, R17, R0, RZ, 0x3c, !PT ;  /* 0x0000000011117212 */ /* 0x000fe200078e3cff */
[----:B------:R-:W-:Y:S01]  /*0a20*/  @!P4 IMAD.MOV R14, RZ, RZ, -R14 ;  /* 0x000000ffff0ec224 */ /* 0x000fe200078e0a0e */
[----:B------:R-:W-:Y:S01]  /*0a30*/  ISETP.GE.AND P4, PT, R3, RZ, PT ;  /* 0x000000ff0300720c */ /* 0x000fe20003f86270 */
[----:B------:R-:W-:Y:S01]  /*0a40*/  IMAD.SHL.U32 R0, R8, 0x20, RZ ;  /* 0x0000002008007824 */ /* 0x000fe200078e00ff */
[----:B------:R-:W-:Y:S01]  /*0a50*/  @!P1 LOP3.LUT R14, RZ, R12, RZ, 0x33, !PT ;  /* 0x0000000cff0e9212 */ /* 0x000fe200078e33ff */
[--C-:B------:R-:W-:Y:S01]  /*0a60*/  @!P3 IMAD.IADD R15, R15, 0x1, -R10.reuse ;  /* 0x000000010f0fb824 */ /* 0x100fe200078e0a0a */
[----:B------:R-:W-:Y:S01]  /*0a70*/  ISETP.NE.AND P1, PT, R13, RZ, PT ;  /* 0x000000ff0d00720c */ /* 0x000fe20003f25270 */
[----:B------:R-:W-:Y:S01]  /*0a80*/  @!P2 IMAD.IADD R11, R11, 0x1, -R10 ;  /* 0x000000010b0ba824 */ /* 0x000fe200078e0a0a */
[----:B------:R-:W-:Y:S01]  /*0a90*/  LOP3.LUT R20, R0, 0x200, RZ, 0xc0, !PT ;  /* 0x0000020000147812 */ /* 0x000fe200078ec0ff */
[----:B------:R-:W-:Y:S01]  /*0aa0*/  IMAD R14, R14, UR5, RZ ;  /* 0x000000050e0e7c24 */ /* 0x000fe2000f8e02ff */
[----:B------:R-:W-:Y:S01]  /*0ab0*/  LOP3.LUT R10, RZ, R13, RZ, 0x33, !PT ;  /* 0x0000000dff0a7212 */ /* 0x000fe200078e33ff */
[----:B------:R-:W-:Y:S01]  /*0ac0*/  @!P0 IMAD.MOV R15, RZ, RZ, -R15 ;  /* 0x000000ffff0f8224 */ /* 0x000fe200078e0a0f */
[----:B------:R-:W-:-:S02]  /*0ad0*/  IADD3 R21, PT, PT, R21, UR4, R18 ;  /* 0x0000000415157c10 */ /* 0x000fc4000fffe012 */
[----:B------:R-:W-:Y:S02]  /*0ae0*/  CS2R R12, SRZ ;  /* 0x00000000000c7805 */ /* 0x000fe4000001ff00 */
[----:B------:R-:W-:Y:S01]  /*0af0*/  IADD3 R20, PT, PT, R17, UR4, R20 ;  /* 0x0000000411147c10 */ /* 0x000fe2000fffe014 */
[----:B------:R-:W-:Y:S01]  /*0b00*/  @!P4 IMAD.MOV R11, RZ, RZ, -R11 ;  /* 0x000000ffff0bc224 */ /* 0x000fe200078e0a0b */
[----:B------:R-:W-:Y:S01]  /*0b10*/  SEL R28, R10, R15, !P1 ;  /* 0x0000000f0a1c7207 */ /* 0x000fe20004800000 */
[----:B0-----:R-:W-:Y:S01]  /*0b20*/  IMAD R17, R30, R9, RZ ;  /* 0x000000091e117224 */ /* 0x001fe200078e02ff */
[----:B---3--:R-:W-:Y:S01]  /*0b30*/  LEA R32, P2, R14, UR12, 0x1 ;  /* 0x0000000c0e207c11 */ /* 0x008fe2000f8408ff */
[----:B------:R-:W-:Y:S01]  /*0b40*/  IMAD.IADD R7, R16, 0x1, R21 ;  /* 0x0000000110077824 */ /* 0x000fe200078e0215 */
[----:B------:R-:W-:Y:S01]  /*0b50*/  SEL R29, R10, R11, !P1 ;  /* 0x0000000b0a1d7207 */ /* 0x000fe20004800000 */
[----:B------:R-:W-:Y:S01]  /*0b60*/  IMAD.SHL.U32 R26, R9, 0x20, RZ ;  /* 0x00000020091a7824 */ /* 0x000fe200078e00ff */
[----:B------:R-:W-:Y:S01]  /*0b70*/  LEA.HI R10, R8, 0x18, RZ, 0x1b ;  /* 0x00000018080a7811 */ /* 0x000fe200078fd8ff */
[----:B------:R-:W-:Y:S01]  /*0b80*/  IMAD R28, R28, UR10, RZ ;  /* 0x0000000a1c1c7c24 */ /* 0x000fe2000f8e02ff */
[C---:B------:R-:W-:Y:S01]  /*0b90*/  LOP3.LUT R8, R22.reuse, 0x10, RZ, 0xfc, !PT ;  /* 0x0000001016087812 */ /* 0x040fe200078efcff */
[-C--:B------:R-:W-:Y:S01]  /*0ba0*/  IMAD R22, R22, R25.reuse, RZ ;  /* 0x0000001916167224 */ /* 0x080fe200078e02ff */
[C---:B----4-:R-:W-:Y:S01]  /*0bb0*/  LEA R16, P0, R17.reuse, UR8, 0x1 ;  /* 0x0000000811107c11 */ /* 0x050fe2000f8008ff */
[-C--:B------:R-:W-:Y:S01]  /*0bc0*/  IMAD R21, R10, R25.reuse, RZ ;  /* 0x000000190a157224 */ /* 0x080fe200078e02ff */
[----:B------:R-:W-:Y:S01]  /*0bd0*/  LEA.HI.X.SX32 R33, R14, UR13, 0x1, P2 ;  /* 0x0000000d0e217c11 */ /* 0x000fe200090f0eff */
[----:B------:R-:W-:Y:S01]  /*0be0*/  IMAD R23, R8, R25, RZ ;  /* 0x0000001908177224 */ /* 0x000fe200078e02ff */
[----:B------:R-:W-:-:S02]  /*0bf0*/  LEA.HI.X.SX32 R17, R17, UR9, 0x1, P0 ;  /* 0x0000000911117c11 */ /* 0x000fc400080f0eff */
[----:B------:R-:W-:Y:S01]  /*0c00*/  CS2R R14, SRZ ;  /* 0x00000000000e7805 */ /* 0x000fe2000001ff00 */
[----:B------:R-:W-:Y:S01]  /*0c10*/  IMAD.SHL.U32 R25, R25, 0x20, RZ ;  /* 0x0000002019197824 */ /* 0x000fe200078e00ff */
[----:B------:R-:W0:Y:S01]  /*0c20*/  LDCU UR5, c[0x0][0x3a0] ;  /* 0x00007400ff0577ac */ /* 0x000e220008000800 */
[----:B------:R-:W-:-:S07]  /*0c30*/  IMAD R29, R29, UR10, RZ ;  /* 0x0000000a1d1d7c24 */ /* 0x000fce000f8e02ff */
.L_x_1:
[----:B------:R-:W1:Y:S01]  /*0c40*/  S2R R8, SR_TID.X ;  /* 0x0000000000087919 */ /* 0x000e620000002100 */
[----:B------:R-:W-:Y:S01]  /*0c50*/  PRMT R31, RZ, 0x7610, R31 ;  /* 0x00007610ff1f7816 */ /* 0x000fe2000000001f */
[----:B------:R-:W-:Y:S01]  /*0c60*/  IMAD.WIDE R36, R22, 0x2, R32 ;  /* 0x0000000216247825 */ /* 0x000fe200078e0220 */
[----:B------:R-:W-:Y:S02]  /*0c70*/  PRMT R19, RZ, 0x7610, R19 ;  /* 0x00007610ff137816 */ /* 0x000fe40000000013 */
[----:B-1----:R-:W-:Y:S02]  /*0c80*/  SHF.R.U32.HI R9, RZ, 0x5, R8 ;  /* 0x00000005ff097819 */ /* 0x002fe40000011608 */
[----:B------:R-:W-:Y:S02]  /*0c90*/  LEA.HI R8, R8, 0x18, RZ, 0x1b ;  /* 0x0000001808087811 */ /* 0x000fe400078fd8ff */
[----:B------:R-:W-:Y:S02]  /*0ca0*/  SGXT.U32 R9, R9, 0x3 ;  /* 0x000000030909781a */ /* 0x000fe40000000000 */
[----:B0-----:R-:W-:-:S02]  /*0cb0*/  ISETP.GE.AND P2, PT, R8, UR5, PT ;  /* 0x0000000508007c0c */ /* 0x001fc4000bf46270 */
[C---:B------:R-:W-:Y:S02]  /*0cc0*/  ISETP.GE.AND P0, PT, R9.reuse, UR5, PT ;  /* 0x0000000509007c0c */ /* 0x040fe4000bf06270 */
[C---:B------:R-:W-:Y:S02]  /*0cd0*/  LOP3.LUT R8, R9.reuse, 0x8, RZ, 0xfc, !PT ;  /* 0x0000000809087812 */ /* 0x040fe400078efcff */
[----:B------:R-:W-:Y:S02]  /*0ce0*/  LOP3.LUT R9, R9, 0x10, RZ, 0xfc, !PT ;  /* 0x0000001009097812 */ /* 0x000fe400078efcff */
[----:B------:R-:W-:-:S07]  /*0cf0*/  ISETP.GE.AND P1, PT, R8, UR5, PT ;  /* 0x0000000508007c0c */ /* 0x000fce000bf26270 */
[----:B------:R-:W2:Y:S01]  /*0d00*/  @!P0 LDG.E.U16 R31, desc[UR6][R36.64] ;  /* 0x00000006241f8981 */ /* 0x000ea2000c1e1500 */
[----:B------:R-:W-:Y:S01]  /*0d10*/  ISETP.GE.AND P0, PT, R9, UR5, PT ;  /* 0x0000000509007c0c */ /* 0x000fe2000bf06270 */
[----:B------:R-:W-:Y:S01]  /*0d20*/  IMAD.WIDE R8, R24, 0x2, R32 ;  /* 0x0000000218087825 */ /* 0x000fe200078e0220 */
[----:B------:R-:W-:-:S03]  /*0d30*/  PRMT R18, RZ, 0x7610, R18 ;  /* 0x00007610ff127816 */ /* 0x000fc60000000012 */
[--C-:B------:R-:W-:Y:S01]  /*0d40*/  IMAD.WIDE R10, R21, 0x2, R32.reuse ;  /* 0x00000002150a7825 */ /* 0x100fe200078e0220 */
[----:B------:R0:W3:Y:S03]  /*0d50*/  @!P1 LDG.E.U16 R19, desc[UR6][R8.64] ;  /* 0x0000000608139981 */ /* 0x0000e6000c1e1500 */
[----:B------:R-:W-:Y:S01]  /*0d60*/  IMAD.WIDE R34, R23, 0x2, R32 ;  /* 0x0000000217227825 */ /* 0x000fe200078e0220 */
[----:B------:R1:W4:Y:S01]  /*0d70*/  @!P2 LDG.E.U16 R18, desc[UR6][R10.64] ;  /* 0x000000060a12a981 */ /* 0x000322000c1e1500 */
[----:B0-----:R-:W-:-:S06]  /*0d80*/  PRMT R9, RZ, 0x7610, R9 ;  /* 0x00007610ff097816 */ /* 0x001fcc0000000009 */
[----:B------:R0:W5:Y:S01]  /*0d90*/  @!P0 LDG.E.U16 R9, desc[UR6][R34.64] ;  /* 0x0000000622098981 */ /* 0x000162000c1e1500 */
[----:B------:R-:W-:Y:S01]  /*0da0*/  BAR.SYNC.DEFER_BLOCKING 0x0 ;  /* 0x0000000000007b1d */ /* 0x000fe20000010000 */
[----:B------:R-:W-:Y:S02]  /*0db0*/  ISETP.GE.AND P1, PT, R30, UR5, PT ;  /* 0x000000051e007c0c */ /* 0x000fe4000bf26270 */
[----:B-1----:R-:W-:Y:S01]  /*0dc0*/  PRMT R11, RZ, 0x7610, R11 ;  /* 0x00007610ff0b7816 */ /* 0x002fe2000000000b */
[----:B0-----:R-:W-:Y:S02]  /*0dd0*/  IMAD.MOV.U32 R34, RZ, RZ, R16 ;  /* 0x000000ffff227224 */ /* 0x001fe400078e0010 */
[----:B------:R-:W-:Y:S01]  /*0de0*/  IMAD.MOV.U32 R35, RZ, RZ, R17 ;  /* 0x000000ffff237224 */ /* 0x000fe200078e0011 */
[----:B------:R-:W-:Y:S01]  /*0df0*/  PRMT R10, RZ, 0x7610, R10 ;  /* 0x00007610ff0a7816 */ /* 0x000fe2000000000a */
[----:B------:R-:W-:-:S04]  /*0e00*/  IMAD.WIDE R16, R29, 0x2, R34 ;  /* 0x000000021d107825 */ /* 0x000fc800078e0222 */
[----:B------:R-:W-:Y:S02]  /*0e10*/  IMAD.WIDE R36, R28, 0x2, R34 ;  /* 0x000000021c247825 */ /* 0x000fe400078e0222 */
[----:B------:R-:W5:Y:S04]  /*0e20*/  @!P1 LDG.E.U16 R11, desc[UR6][R16.64] ;  /* 0x00000006100b9981 */ /* 0x000f68000c1e1500 */
[----:B------:R-:W5:Y:S01]  /*0e30*/  @!P1 LDG.E.U16 R10, desc[UR6][R36.64] ;  /* 0x00000006240a9981 */ /* 0x000f62000c1e1500 */
[----:B------:R-:W-:-:S05]  /*0e40*/  VIADD R27, R27, 0xffffffff ;  /* 0xffffffff1b1b7836 */ /* 0x000fca0000000000 */
[----:B------:R-:W-:Y:S01]  /*0e50*/  ISETP.NE.U32.AND P0, PT, R27, RZ, PT ;  /* 0x000000ff1b00720c */ /* 0x000fe20003f05070 */
[----:B------:R-:W-:Y:S01]  /*0e60*/  UIADD3 UR5, UPT, UPT, UR5, -0x20, URZ ;  /* 0xffffffe005057890 */ /* 0x000fe2000fffe0ff */
[----:B------:R-:W-:Y:S01]  /*0e70*/  IMAD.WIDE R32, R25, 0x2, R32 ;  /* 0x0000000219207825 */ /* 0x000fe200078e0220 */
[----:B--2---:R-:W-:Y:S04]  /*0e80*/  STS.U16 [R6+UR4], R31 ;  /* 0x0000001f06007988 */ /* 0x004fe80008000404 */
[----:B---3--:R-:W-:Y:S04]  /*0e90*/  STS.U16 [R6+UR4+0x200], R19 ;  /* 0x0002001306007988 */ /* 0x008fe80008000404 */
[----:B----4-:R-:W-:Y:S04]  /*0ea0*/  STS.U16 [R6+UR4+0x600], R18 ;  /* 0x0006001206007988 */ /* 0x010fe80008000404 */
[----:B-----5:R-:W-:Y:S04]  /*0eb0*/  STS.U16 [R6+UR4+0x400], R9 ;  /* 0x0004000906007988 */ /* 0x020fe80008000404 */
[----:B------:R-:W-:Y:S04]  /*0ec0*/  STS.U16 [R6+UR4+0x800], R11 ;  /* 0x0008000b06007988 */ /* 0x000fe80008000404 */
[----:B------:R-:W-:Y:S01]  /*0ed0*/  STS.U16 [R6+UR4+0xa00], R10 ;  /* 0x000a000a06007988 */ /* 0x000fe20008000404 */
[----:B------:R-:W-:Y:S06]  /*0ee0*/  BAR.SYNC.DEFER_BLOCKING 0x0 ;  /* 0x0000000000007b1d */ /* 0x000fec0000010000 */
[----:B------:R-:W-:Y:S04]  /*0ef0*/  LDSM.16.MT88.4 R16, [R20] ;  /* 0x000000001410783b */ /* 0x000fe80000004200 */
[----:B------:R-:W0:Y:S02]  /*0f00*/  LDSM.16.M88.4 R8, [R7+0x800] ;  /* 0x000800000708783b */ /* 0x000e240000000200 */
[----:B0-----:R-:W-:Y:S02]  /*0f10*/  HMMA.16816.F32 R12, R16, R8, R12 ;  /* 0x00000008100c723c */ /* 0x001fe4000000180c */
[----:B------:R-:W0:-:S15]  /*0f20*/  LDSM.16.MT88.4 R16, [R20+0x400] ;  /* 0x000400001410783b */ /* 0x000e1e0000004200 */
[----:B------:R-:W-:-:S03]  /*0f30*/  NOP ;  /* 0x0000000000007918 */ /* 0x000fc60000000000 */
[----:B0-----:R-:W-:Y:S01]  /*0f40*/  HMMA.16816.F32 R12, R16, R10, R12 ;  /* 0x0000000a100c723c */ /* 0x001fe2000000180c */
[----:B------:R-:W-:Y:S01]  /*0f50*/  IMAD.WIDE R16, R26, 0x2, R34 ;  /* 0x000000021a107825 */ /* 0x000fe200078e0222 */
[----:B------:R-:W-:-:S03]  /*0f60*/  NOP ;  /* 0x0000000000007918 */ /* 0x000fc60000000000 */
[----:B------:R-:W-:-:S15]  /*0f70*/  @P0 BRA `(.L_x_1) ;  /* 0xfffffffc00300947 */ /* 0x000fde000383ffff */
[----:B------:R-:W-:Y:S02]  /*0f80*/  F2FP.F16.F32.PACK_AB R6, R13, R12 ;  /* 0x0000000c0d06723e */ /* 0x000fe400000000ff */
[----:B------:R-:W-:-:S07]  /*0f90*/  F2FP.F16.F32.PACK_AB R14, R15, R14 ;  /* 0x0000000e0f0e723e */ /* 0x000fce00000000ff */
.L_x_0:
[----:B------:R-:W0:Y:S01]  /*0fa0*/  S2R R10, SR_TID.X ;  /* 0x00000000000a7919 */ /* 0x000e220000002100 */
[----:B------:R-:W-:Y:S01]  /*0fb0*/  LOP3.LUT R7, R0, 0x60, RZ, 0xc0, !PT ;  /* 0x0000006000077812 */ /* 0x000fe200078ec0ff */
[----:B------:R-:W1:Y:S01]  /*0fc0*/  LDCU UR4, c[0x0][0x3b4] ;  /* 0x00007680ff0477ac */ /* 0x000e620008000800 */
[----:B------:R-:W2:Y:S01]  /*0fd0*/  S2R R11, SR_CgaCtaId ;  /* 0x00000000000b7919 */ /* 0x000ea20000008800 */
[----:B------:R-:W3:Y:S01]  /*0fe0*/  LDCU.128 UR8, c[0x0][0x390] ;  /* 0x00007200ff0877ac */ /* 0x000ee20008000c00 */
[----:B------:R-:W4:Y:S01]  /*0ff0*/  LDCU UR5, c[0x0][0x3b8] ;  /* 0x00007700ff0577ac */ /* 0x000f220008000800 */
[----:B------:R-:W-:Y:S01]  /*1000*/  BAR.SYNC.DEFER_BLOCKING 0x0 ;  /* 0x0000000000007b1d */ /* 0x000fe20000010000 */
[----:B---3--:R-:W-:-:S04]  /*1010*/  ISETP.GE.AND P0, PT, R5, UR10, PT ;  /* 0x0000000a05007c0c */ /* 0x008fc8000bf06270 */
[----:B------:R-:W-:Y:S02]  /*1020*/  ISETP.LT.AND P1, PT, R3, UR11, !P0 ;  /* 0x0000000b03007c0c */ /* 0x000fe4000c721270 */
[C---:B------:R-:W-:Y:S01]  /*1030*/  ISETP.LT.AND P0, PT, R4.reuse, UR11, !P0 ;  /* 0x0000000b04007c0c */ /* 0x040fe2000c701270 */
[----:B----4-:R-:W-:Y:S01]  /*1040*/  IMAD R4, R4, UR5, RZ ;  /* 0x0000000504047c24 */ /* 0x010fe2000f8e02ff */
[--C-:B0-----:R-:W-:Y:S02]  /*1050*/  SHF.R.S32.HI R9, RZ, 0x6, R10.reuse ;  /* 0x00000006ff097819 */ /* 0x101fe4000001140a */
[----:B------:R-:W-:Y:S02]  /*1060*/  LOP3.LUT R8, R7, 0x1c, R10, 0xf8, !PT ;  /* 0x0000001c07087812 */ /* 0x000fe400078ef80a */
[----:B------:R-:W-:Y:S02]  /*1070*/  SGXT R7, R9, 0x1 ;  /* 0x000000010907781a */ /* 0x000fe40000000200 */
[----:B------:R-:W-:-:S02]  /*1080*/  LOP3.LUT R9, R0, 0x300, RZ, 0xc0, !PT ;  /* 0x0000030000097812 */ /* 0x000fc400078ec0ff */
[----:B------:R-:W-:Y:S02]  /*1090*/  LOP3.LUT R7, R8, 0x240, R7, 0x78, !PT ;  /* 0x0000024008077812 */ /* 0x000fe400078e7807 */
[----:B------:R-:W-:Y:S01]  /*10a0*/  LOP3.LUT R0, R10, 0x20, RZ, 0xc0, !PT ;  /* 0x000000200a007812 */ /* 0x000fe200078ec0ff */
[----:B------:R-:W-:Y:S01]  /*10b0*/  IMAD R9, R30, 0x4, R9 ;  /* 0x000000041e097824 */ /* 0x000fe200078e0209 */
[----:B------:R-:W-:-:S03]  /*10c0*/  MOV R8, 0x400 ;  /* 0x0000040000087802 */ /* 0x000fc60000000f00 */
[C---:B------:R-:W-:Y:S01]  /*10d0*/  IMAD R7, R0.reuse, 0x4, R7 ;  /* 0x0000000400077824 */ /* 0x040fe200078e0207 */
[----:B--2---:R-:W-:Y:S02]  /*10e0*/  LEA R13, R11, R8, 0x18 ;  /* 0x000000080b0d7211 */ /* 0x004fe400078ec0ff */
[----:B------:R-:W-:Y:S02]  /*10f0*/  LOP3.LUT R8, R9, 0x60, R2, 0x78, !PT ;  /* 0x0000006009087812 */ /* 0x000fe400078e7802 */
[----:B------:R-:W-:Y:S01]  /*1100*/  LOP3.LUT R2, R7, 0x20, RZ, 0x3c, !PT ;  /* 0x0000002007027812 */ /* 0x000fe200078e3cff */
[----:B------:R-:W-:Y:S01]  /*1110*/  IMAD.IADD R7, R13, 0x1, R7 ;  /* 0x000000010d077824 */ /* 0x000fe200078e0207 */
[----:B------:R-:W-:Y:S01]  /*1120*/  LEA.HI R11, R0, R13, RZ, 0x1c ;  /* 0x0000000d000b7211 */ /* 0x000fe200078fe0ff */
[----:B-1----:R-:W-:Y:S02]  /*1130*/  IMAD R0, R5, UR4, RZ ;  /* 0x0000000405007c24 */ /* 0x002fe4000f8e02ff */
[----:B------:R-:W-:Y:S01]  /*1140*/  IMAD.IADD R9, R13, 0x1, R2 ;  /* 0x000000010d097824 */ /* 0x000fe200078e0202 */
[----:B------:R-:W-:Y:S01]  /*1150*/  STS [R7], R6 ;  /* 0x0000000607007388 */ /* 0x000fe20000000800 */
[----:B------:R-:W-:Y:S01]  /*1160*/  IMAD.IADD R8, R8, 0x1, R11 ;  /* 0x0000000108087824 */ /* 0x000fe200078e020b */
[C---:B------:R-:W-:Y:S01]  /*1170*/  LEA R10, P2, R0.reuse, UR8, 0x1 ;  /* 0x00000008000a7c11 */ /* 0x040fe2000f8408ff */
[----:B------:R-:W-:Y:S01]  /*1180*/  IMAD R5, R3, UR5, RZ ;  /* 0x0000000503057c24 */ /* 0x000fe2000f8e02ff */
[----:B------:R-:W-:Y:S02]  /*1190*/  STS [R9+0x100], R14 ;  /* 0x0001000e09007388 */ /* 0x000fe40000000800 */
[----:B------:R-:W-:Y:S01]  /*11a0*/  LEA.HI.X.SX32 R0, R0, UR9, 0x1, P2 ;  /* 0x0000000900007c11 */ /* 0x000fe200090f0eff */
[----:B------:R-:W-:Y:S01]  /*11b0*/  BAR.SYNC.DEFER_BLOCKING 0x0 ;  /* 0x0000000000007b1d */ /* 0x000fe20000010000 */
[----:B------:R-:W-:-:S04]  /*11c0*/  LEA R2, P2, R5, R10, 0x1 ;  /* 0x0000000a05027211 */ /* 0x000fc800078408ff */
[----:B------:R-:W-:Y:S01]  /*11d0*/  LEA.HI.X.SX32 R3, R5, R0, 0x1, P2 ;  /* 0x0000000005037211 */ /* 0x000fe200010f0eff */
[----:B------:R-:W0:Y:S04]  /*11e0*/  LDS.U16 R11, [R8] ;  /* 0x00000000080b7984 */ /* 0x000e280000000400 */
[----:B0-----:R0:W-:Y:S01]  /*11f0*/  @P1 STG.E.U16 desc[UR6][R2.64], R11 ;  /* 0x0000000b02001986 */ /* 0x0011e2000c101506 */
[----:B------:R-:W-:Y:S05]  /*1200*/  @!P0 EXIT ;  /* 0x000000000000894d */ /* 0x000fea0003800000 */
[----:B------:R-:W1:Y:S01]  /*1210*/  LDS.U16 R5, [R8+0x80] ;  /* 0x0000800008057984 */ /* 0x000e620000000400 */
[----:B0-----:R-:W-:-:S04]  /*1220*/  LEA R2, P0, R4, R10, 0x1 ;  /* 0x0000000a04027211 */ /* 0x001fc800078008ff */
[----:B------:R-:W-:-:S05]  /*1230*/  LEA.HI.X.SX32 R3, R4, R0, 0x1, P0 ;  /* 0x0000000004037211 */ /* 0x000fca00000f0eff */
[----:B-1----:R-:W-:Y:S01]  /*1240*/  STG.E.U16 desc[UR6][R2.64], R5 ;  /* 0x0000000502007986 */ /* 0x002fe2000c101506 */
[----:B------:R-:W-:Y:S05]  /*1250*/  EXIT ;  /* 0x000000000000794d */ /* 0x000fea0003800000 */
.L_x_2:
[----:B------:R-:W-:-:S00]  /*1260*/  BRA `(.L_x_2) ;  /* 0xfffffffc00fc7947 */ /* 0x000fc0000383ffff */
[----:B------:R-:W-:-:S00]  /*1270*/  NOP ;  /* 0x0000000000007918 */ /* 0x000fc00000000000 */
        /* <DEDUP_REMOVED lines=8> */
.L_x_3:


//--------------------- .nv.shared.matmul_kernel  --------------------------
	.section	.nv.shared.matmul_kernel,"aw",@nobits
	.sectionflags	@""
	.align	16
	.zero		1024


//--------------------- .nv.shared.reserved.0     --------------------------
	.section	.nv.shared.reserved.0,"aw",@nobits
	.weak		__nv_reservedSMEM_offset_0_alias
	.size		__nv_reservedSMEM_offset_0_alias, 0, 64
	.other		__nv_reservedSMEM_offset_0_alias,@"STO_CUDA_RESERVED_SHARED STV_DEFAULT"
__nv_reservedSMEM_offset_0_alias:
	.zero		0
	.zero		64


//--------------------- .nv.constant0.matmul_kernel --------------------------
	.section	.nv.constant0.matmul_kernel,"a",@progbits
	.sectionflags	@""
	.align	4
.nv.constant0.matmul_kernel:
	.zero		976


//--------------------- SYMBOLS --------------------------

	.type		.nv.reservedSmem.offset0,@object
	.size		.nv.reservedSmem.offset0,0x4
	.type		.nv.reservedSmem.cap,@object
	.size		.nv.reservedSmem.cap,0x4
